//
// Generated by NVIDIA NVVM Compiler
//
// Compiler Build ID: CL-36424714
// Cuda compilation tools, release 13.0, V13.0.88
// Based on NVVM 20.0.0
//

.version 9.0
.target sm_100
.address_size 64

	// .globl	_Z16sgemmNaiveKernelPKfS0_Pfffiii

.visible .entry _Z16sgemmNaiveKernelPKfS0_Pfffiii(
	.param .u64 .ptr .align 1 _Z16sgemmNaiveKernelPKfS0_Pfffiii_param_0,
	.param .u64 .ptr .align 1 _Z16sgemmNaiveKernelPKfS0_Pfffiii_param_1,
	.param .u64 .ptr .align 1 _Z16sgemmNaiveKernelPKfS0_Pfffiii_param_2,
	.param .f32 _Z16sgemmNaiveKernelPKfS0_Pfffiii_param_3,
	.param .f32 _Z16sgemmNaiveKernelPKfS0_Pfffiii_param_4,
	.param .u32 _Z16sgemmNaiveKernelPKfS0_Pfffiii_param_5,
	.param .u32 _Z16sgemmNaiveKernelPKfS0_Pfffiii_param_6,
	.param .u32 _Z16sgemmNaiveKernelPKfS0_Pfffiii_param_7
)
{
	.reg .pred 	%p<13>;
	.reg .b32 	%r<41>;
	.reg .b32 	%f<73>;
	.reg .b64 	%rd<53>;

	ld.param.u64 	%rd7, [_Z16sgemmNaiveKernelPKfS0_Pfffiii_param_0];
	ld.param.u64 	%rd8, [_Z16sgemmNaiveKernelPKfS0_Pfffiii_param_1];
	ld.param.u64 	%rd6, [_Z16sgemmNaiveKernelPKfS0_Pfffiii_param_2];
	ld.param.f32 	%f13, [_Z16sgemmNaiveKernelPKfS0_Pfffiii_param_3];
	ld.param.f32 	%f14, [_Z16sgemmNaiveKernelPKfS0_Pfffiii_param_4];
	ld.param.u32 	%r20, [_Z16sgemmNaiveKernelPKfS0_Pfffiii_param_5];
	ld.param.u32 	%r18, [_Z16sgemmNaiveKernelPKfS0_Pfffiii_param_6];
	ld.param.u32 	%r19, [_Z16sgemmNaiveKernelPKfS0_Pfffiii_param_7];
	cvta.to.global.u64 	%rd1, %rd8;
	cvta.to.global.u64 	%rd2, %rd7;
	mov.u32 	%r21, %ctaid.y;
	mov.u32 	%r22, %ntid.y;
	mov.u32 	%r23, %tid.y;
	mad.lo.s32 	%r1, %r21, %r22, %r23;
	mov.u32 	%r24, %ctaid.x;
	mov.u32 	%r25, %ntid.x;
	mov.u32 	%r26, %tid.x;
	mad.lo.s32 	%r2, %r24, %r25, %r26;
	setp.ge.s32 	%p1, %r1, %r20;
	setp.ge.s32 	%p2, %r2, %r19;
	or.pred  	%p3, %p1, %p2;
	@%p3 bra 	$L__BB0_14;
	setp.lt.s32 	%p4, %r18, 1;
	mov.f32 	%f72, 0f00000000;
	@%p4 bra 	$L__BB0_13;
	mul.lo.s32 	%r3, %r18, %r1;
	and.b32  	%r4, %r18, 7;
	setp.lt.u32 	%p5, %r18, 8;
	mov.f32 	%f72, 0f00000000;
	mov.b32 	%r39, 0;
	@%p5 bra 	$L__BB0_5;
	and.b32  	%r39, %r18, 2147483640;
	neg.s32 	%r37, %r39;
	shl.b32 	%r7, %r19, 3;
	mul.wide.u32 	%rd9, %r3, 4;
	add.s64 	%rd10, %rd9, %rd2;
	add.s64 	%rd52, %rd10, 16;
	mov.f32 	%f72, 0f00000000;
	mul.wide.s32 	%rd13, %r19, 4;
	mov.u32 	%r36, %r2;
$L__BB0_4:
	.pragma "nounroll";
	ld.global.f32 	%f19, [%rd52+-16];
	mul.wide.s32 	%rd11, %r36, 4;
	add.s64 	%rd12, %rd1, %rd11;
	ld.global.f32 	%f20, [%rd12];
	fma.rn.f32 	%f21, %f19, %f20, %f72;
	ld.global.f32 	%f22, [%rd52+-12];
	add.s64 	%rd14, %rd12, %rd13;
	ld.global.f32 	%f23, [%rd14];
	fma.rn.f32 	%f24, %f22, %f23, %f21;
	ld.global.f32 	%f25, [%rd52+-8];
	add.s64 	%rd15, %rd14, %rd13;
	ld.global.f32 	%f26, [%rd15];
	fma.rn.f32 	%f27, %f25, %f26, %f24;
	ld.global.f32 	%f28, [%rd52+-4];
	add.s64 	%rd16, %rd15, %rd13;
	ld.global.f32 	%f29, [%rd16];
	fma.rn.f32 	%f30, %f28, %f29, %f27;
	ld.global.f32 	%f31, [%rd52];
	add.s64 	%rd17, %rd16, %rd13;
	ld.global.f32 	%f32, [%rd17];
	fma.rn.f32 	%f33, %f31, %f32, %f30;
	ld.global.f32 	%f34, [%rd52+4];
	add.s64 	%rd18, %rd17, %rd13;
	ld.global.f32 	%f35, [%rd18];
	fma.rn.f32 	%f36, %f34, %f35, %f33;
	ld.global.f32 	%f37, [%rd52+8];
	add.s64 	%rd19, %rd18, %rd13;
	ld.global.f32 	%f38, [%rd19];
	fma.rn.f32 	%f39, %f37, %f38, %f36;
	ld.global.f32 	%f40, [%rd52+12];
	add.s64 	%rd20, %rd19, %rd13;
	ld.global.f32 	%f41, [%rd20];
	fma.rn.f32 	%f72, %f40, %f41, %f39;
	add.s32 	%r37, %r37, 8;
	add.s32 	%r36, %r36, %r7;
	add.s64 	%rd52, %rd52, 32;
	setp.ne.s32 	%p6, %r37, 0;
	@%p6 bra 	$L__BB0_4;
$L__BB0_5:
	setp.eq.s32 	%p7, %r4, 0;
	@%p7 bra 	$L__BB0_13;
	and.b32  	%r13, %r18, 3;
	setp.lt.u32 	%p8, %r4, 4;
	@%p8 bra 	$L__BB0_8;
	add.s32 	%r28, %r39, %r3;
	mul.wide.u32 	%rd21, %r28, 4;
	add.s64 	%rd22, %rd2, %rd21;
	ld.global.f32 	%f43, [%rd22];
	mad.lo.s32 	%r29, %r39, %r19, %r2;
	mul.wide.s32 	%rd23, %r29, 4;
	add.s64 	%rd24, %rd1, %rd23;
	ld.global.f32 	%f44, [%rd24];
	fma.rn.f32 	%f45, %f43, %f44, %f72;
	cvt.u64.u32 	%rd25, %r3;
	cvt.u64.u32 	%rd26, %r39;
	add.s64 	%rd27, %rd26, %rd25;
	shl.b64 	%rd28, %rd27, 2;
	add.s64 	%rd29, %rd2, %rd28;
	ld.global.f32 	%f46, [%rd29+4];
	mul.wide.s32 	%rd30, %r19, 4;
	add.s64 	%rd31, %rd24, %rd30;
	ld.global.f32 	%f47, [%rd31];
	fma.rn.f32 	%f48, %f46, %f47, %f45;
	ld.global.f32 	%f49, [%rd29+8];
	add.s64 	%rd32, %rd31, %rd30;
	ld.global.f32 	%f50, [%rd32];
	fma.rn.f32 	%f51, %f49, %f50, %f48;
	ld.global.f32 	%f52, [%rd29+12];
	add.s64 	%rd33, %rd32, %rd30;
	ld.global.f32 	%f53, [%rd33];
	fma.rn.f32 	%f72, %f52, %f53, %f51;
	add.s32 	%r39, %r39, 4;
$L__BB0_8:
	setp.eq.s32 	%p9, %r13, 0;
	@%p9 bra 	$L__BB0_13;
	setp.eq.s32 	%p10, %r13, 1;
	@%p10 bra 	$L__BB0_11;
	add.s32 	%r30, %r39, %r3;
	mul.wide.u32 	%rd34, %r30, 4;
	add.s64 	%rd35, %rd2, %rd34;
	ld.global.f32 	%f55, [%rd35];
	mad.lo.s32 	%r31, %r39, %r19, %r2;
	mul.wide.s32 	%rd36, %r31, 4;
	add.s64 	%rd37, %rd1, %rd36;
	ld.global.f32 	%f56, [%rd37];
	fma.rn.f32 	%f57, %f55, %f56, %f72;
	cvt.u64.u32 	%rd38, %r3;
	cvt.u64.u32 	%rd39, %r39;
	add.s64 	%rd40, %rd39, %rd38;
	shl.b64 	%rd41, %rd40, 2;
	add.s64 	%rd42, %rd2, %rd41;
	ld.global.f32 	%f58, [%rd42+4];
	mul.wide.s32 	%rd43, %r19, 4;
	add.s64 	%rd44, %rd37, %rd43;
	ld.global.f32 	%f59, [%rd44];
	fma.rn.f32 	%f72, %f58, %f59, %f57;
	add.s32 	%r39, %r39, 2;
$L__BB0_11:
	and.b32  	%r32, %r18, 1;
	setp.eq.b32 	%p11, %r32, 1;
	not.pred 	%p12, %p11;
	@%p12 bra 	$L__BB0_13;
	add.s32 	%r33, %r39, %r3;
	mul.wide.u32 	%rd45, %r33, 4;
	add.s64 	%rd46, %rd2, %rd45;
	ld.global.f32 	%f60, [%rd46];
	mad.lo.s32 	%r34, %r39, %r19, %r2;
	mul.wide.s32 	%rd47, %r34, 4;
	add.s64 	%rd48, %rd1, %rd47;
	ld.global.f32 	%f61, [%rd48];
	fma.rn.f32 	%f72, %f60, %f61, %f72;
$L__BB0_13:
	mad.lo.s32 	%r35, %r19, %r1, %r2;
	cvta.to.global.u64 	%rd49, %rd6;
	mul.wide.s32 	%rd50, %r35, 4;
	add.s64 	%rd51, %rd49, %rd50;
	ld.global.f32 	%f62, [%rd51];
	mul.f32 	%f63, %f14, %f62;
	fma.rn.f32 	%f64, %f13, %f72, %f63;
	st.global.f32 	[%rd51], %f64;
$L__BB0_14:
	ret;

}


// ===== COMPILED SASS (sm_100) =====

	.target	sm_100

	.elftype	@"ET_EXEC"


//--------------------- .note.nv.tkinfo           --------------------------
	.section	.note.nv.tkinfo,"",@"SHT_NOTE"
	.sectionflags	@"SHF_NOTE_NV_TKINFO"
	.tkinfo
        /*0018*/ 	.word	0x00000002
        /*0030*/ 	.string	""
        /*0030*/ 	.string	"ptxas"
        /*0030*/ 	.string	"Cuda compilation tools, release 13.0, V13.0.88"
        /*0030*/ 	.string	"Build cuda_13.0.r13.0/compiler.36424714_0"
        /*0030*/ 	.string	"-arch sm_100 -m 64 "



//--------------------- .note.nv.cuinfo           --------------------------
	.section	.note.nv.cuinfo,"",@"SHT_NOTE"
	.sectionflags	@"SHF_NOTE_NV_CUINFO"
        /*0018*/ 	.short	0x0002
        /*001a*/ 	.short	0x0064
        /*001c*/ 	.short	0x0082
	.zero		2


//--------------------- .nv.info                  --------------------------
	.section	.nv.info,"",@"SHT_CUDA_INFO"
	.align	4


	//----- nvinfo : EIATTR_REGCOUNT
	.align		4
        /*0000*/ 	.byte	0x04, 0x2f
        /*0002*/ 	.short	(.L_1 - .L_0)
	.align		4
.L_0:
        /*0004*/ 	.word	index@(_Z16sgemmNaiveKernelPKfS0_Pfffiii)
        /*0008*/ 	.word	0x00000020


	//----- nvinfo : EIATTR_FRAME_SIZE
	.align		4
.L_1:
        /*000c*/ 	.byte	0x04, 0x11
        /*000e*/ 	.short	(.L_3 - .L_2)
	.align		4
.L_2:
        /*0010*/ 	.word	index@(_Z16sgemmNaiveKernelPKfS0_Pfffiii)
        /*0014*/ 	.word	0x00000000


	//----- nvinfo : EIATTR_MIN_STACK_SIZE
	.align		4
.L_3:
        /*0018*/ 	.byte	0x04, 0x12
        /*001a*/ 	.short	(.L_5 - .L_4)
	.align		4
.L_4:
        /*001c*/ 	.word	index@(_Z16sgemmNaiveKernelPKfS0_Pfffiii)
        /*0020*/ 	.word	0x00000000
.L_5:


//--------------------- .nv.compat                --------------------------
	.section	.nv.compat,"",@"SHT_CUDA_COMPAT_INFO"
	.align	4
        /*0000*/ 	.byte	0x02, 0x09, 0x00, 0x00, 0x02, 0x02, 0x01, 0x00, 0x02, 0x05, 0x05, 0x00, 0x03, 0x07, 0x01, 0x01
        /*0010*/ 	.byte	0x02, 0x03, 0x00, 0x00, 0x02, 0x06, 0x01, 0x00, 0x04, 0x0b, 0x08, 0x00, 0x09, 0x00, 0x00, 0x00
        /*0020*/ 	.byte	0x00, 0x00, 0x00, 0x00


//--------------------- .nv.info._Z16sgemmNaiveKernelPKfS0_Pfffiii --------------------------
	.section	.nv.info._Z16sgemmNaiveKernelPKfS0_Pfffiii,"",@"SHT_CUDA_INFO"
	.sectionflags	@""
	.align	4


	//----- nvinfo : EIATTR_CUDA_API_VERSION
	.align		4
        /*0000*/ 	.byte	0x04, 0x37
        /*0002*/ 	.short	(.L_7 - .L_6)
.L_6:
        /*0004*/ 	.word	0x00000082


	//----- nvinfo : EIATTR_KPARAM_INFO
	.align		4
.L_7:
        /*0008*/ 	.byte	0x04, 0x17
        /*000a*/ 	.short	(.L_9 - .L_8)
.L_8:
        /*000c*/ 	.word	0x00000000
        /*0010*/ 	.short	0x0007
        /*0012*/ 	.short	0x0028
        /*0014*/ 	.byte	0x00, 0xf0, 0x11, 0x00


	//----- nvinfo : EIATTR_KPARAM_INFO
	.align		4
.L_9:
        /*0018*/ 	.byte	0x04, 0x17
        /*001a*/ 	.short	(.L_11 - .L_10)
.L_10:
        /*001c*/ 	.word	0x00000000
        /*0020*/ 	.short	0x0006
        /*0022*/ 	.short	0x0024
        /*0024*/ 	.byte	0x00, 0xf0, 0x11, 0x00


	//----- nvinfo : EIATTR_KPARAM_INFO
	.align		4
.L_11:
        /*0028*/ 	.byte	0x04, 0x17
        /*002a*/ 	.short	(.L_13 - .L_12)
.L_12:
        /*002c*/ 	.word	0x00000000
        /*0030*/ 	.short	0x0005
        /*0032*/ 	.short	0x0020
        /*0034*/ 	.byte	0x00, 0xf0, 0x11, 0x00


	//----- nvinfo : EIATTR_KPARAM_INFO
	.align		4
.L_13:
        /*0038*/ 	.byte	0x04, 0x17
        /*003a*/ 	.short	(.L_15 - .L_14)
.L_14:
        /*003c*/ 	.word	0x00000000
        /*0040*/ 	.short	0x0004
        /*0042*/ 	.short	0x001c
        /*0044*/ 	.byte	0x00, 0xf0, 0x11, 0x00


	//----- nvinfo : EIATTR_KPARAM_INFO
	.align		4
.L_15:
        /*0048*/ 	.byte	0x04, 0x17
        /*004a*/ 	.short	(.L_17 - .L_16)
.L_16:
        /*004c*/ 	.word	0x00000000
        /*0050*/ 	.short	0x0003
        /*0052*/ 	.short	0x0018
        /*0054*/ 	.byte	0x00, 0xf0, 0x11, 0x00


	//----- nvinfo : EIATTR_KPARAM_INFO
	.align		4
.L_17:
        /*0058*/ 	.byte	0x04, 0x17
        /*005a*/ 	.short	(.L_19 - .L_18)
.L_18:
        /*005c*/ 	.word	0x00000000
        /*0060*/ 	.short	0x0002
        /*0062*/ 	.short	0x0010
        /*0064*/ 	.byte	0x00, 0xf5, 0x21, 0x00


	//----- nvinfo : EIATTR_KPARAM_INFO
	.align		4
.L_19:
        /*0068*/ 	.byte	0x04, 0x17
        /*006a*/ 	.short	(.L_21 - .L_20)
.L_20:
        /*006c*/ 	.word	0x00000000
        /*0070*/ 	.short	0x0001
        /*0072*/ 	.short	0x0008
        /*0074*/ 	.byte	0x00, 0xf5, 0x21, 0x00


	//----- nvinfo : EIATTR_KPARAM_INFO
	.align		4
.L_21:
        /*0078*/ 	.byte	0x04, 0x17
        /*007a*/ 	.short	(.L_23 - .L_22)
.L_22:
        /*007c*/ 	.word	0x00000000
        /*0080*/ 	.short	0x0000
        /*0082*/ 	.short	0x0000
        /*0084*/ 	.byte	0x00, 0xf5, 0x21, 0x00


	//----- nvinfo : EIATTR_SPARSE_MMA_MASK
	.align		4
.L_23:
        /*0088*/ 	.byte	0x03, 0x50
        /*008a*/ 	.short	0x0000


	//----- nvinfo : EIATTR_MAXREG_COUNT
	.align		4
        /*008c*/ 	.byte	0x03, 0x1b
        /*008e*/ 	.short	0x00ff


	//----- nvinfo : EIATTR_MERCURY_ISA_VERSION
	.align		4
        /*0090*/ 	.byte	0x03, 0x5f
        /*0092*/ 	.short	0x0101


	//----- nvinfo : EIATTR_VRC_CTA_INIT_COUNT
	.align		4
        /*0094*/ 	.byte	0x02, 0x4a
	.zero		1
	.zero		1


	//----- nvinfo : EIATTR_EXIT_INSTR_OFFSETS
	.align		4
        /*0098*/ 	.byte	0x04, 0x1c
        /*009a*/ 	.short	(.L_25 - .L_24)


	//   ....[0]....
.L_24:
        /*009c*/ 	.word	0x000000d0


	//   ....[1]....
        /*00a0*/ 	.word	0x00000930


	//----- nvinfo : EIATTR_CBANK_PARAM_SIZE
	.align		4
.L_25:
        /*00a4*/ 	.byte	0x03, 0x19
        /*00a6*/ 	.short	0x002c


	//----- nvinfo : EIATTR_PARAM_CBANK
	.align		4
        /*00a8*/ 	.byte	0x04, 0x0a
        /*00aa*/ 	.short	(.L_27 - .L_26)
	.align		4
.L_26:
        /*00ac*/ 	.word	index@(.nv.constant0._Z16sgemmNaiveKernelPKfS0_Pfffiii)
        /*00b0*/ 	.short	0x0380
        /*00b2*/ 	.short	0x002c


	//----- nvinfo : EIATTR_SW_WAR
	.align		4
.L_27:
        /*00b4*/ 	.byte	0x04, 0x36
        /*00b6*/ 	.short	(.L_29 - .L_28)
.L_28:
        /*00b8*/ 	.word	0x00000008
.L_29:


//--------------------- .nv.callgraph             --------------------------
	.section	.nv.callgraph,"",@"SHT_CUDA_CALLGRAPH"
	.align	4
	.sectionentsize	8
	.align		4
        /*0000*/ 	.word	0x00000000
	.align		4
        /*0004*/ 	.word	0xffffffff
	.align		4
        /*0008*/ 	.word	0x00000000
	.align		4
        /*000c*/ 	.word	0xfffffffe
	.align		4
        /*0010*/ 	.word	0x00000000
	.align		4
        /*0014*/ 	.word	0xfffffffd
	.align		4
        /*0018*/ 	.word	0x00000000
	.align		4
        /*001c*/ 	.word	0xfffffffc


//--------------------- .text._Z16sgemmNaiveKernelPKfS0_Pfffiii --------------------------
	.section	.text._Z16sgemmNaiveKernelPKfS0_Pfffiii,"ax",@progbits
	.align	128
        .global         _Z16sgemmNaiveKernelPKfS0_Pfffiii
        .type           _Z16sgemmNaiveKernelPKfS0_Pfffiii,@function
        .size           _Z16sgemmNaiveKernelPKfS0_Pfffiii,(.L_x_5 - _Z16sgemmNaiveKernelPKfS0_Pfffiii)
        .other          _Z16sgemmNaiveKernelPKfS0_Pfffiii,@"STO_CUDA_ENTRY STV_DEFAULT"
_Z16sgemmNaiveKernelPKfS0_Pfffiii:
.text._Z16sgemmNaiveKernelPKfS0_Pfffiii:
[----:B------:R-:W-:Y:S01]  /*0000*/  LDC R1, c[0x0][0x37c] ;  /* 0x0000df00ff017b82 */ /* 0x000fe20000000800 */
[----:B------:R-:W0:Y:S07]  /*0010*/  S2R R5, SR_TID.X ;  /* 0x0000000000057919 */ /* 0x000e2e0000002100 */
[----:B------:R-:W1:Y:S01]  /*0020*/  LDC R16, c[0x0][0x364] ;  /* 0x0000d900ff107b82 */ /* 0x000e620000000800 */
[----:B------:R-:W2:Y:S01]  /*0030*/  LDCU UR6, c[0x0][0x3a0] ;  /* 0x00007400ff0677ac */ /* 0x000ea20008000800 */
[----:B------:R-:W1:Y:S06]  /*0040*/  S2R R3, SR_TID.Y ;  /* 0x0000000000037919 */ /* 0x000e6c0000002200 */
[----:B------:R-:W0:Y:S08]  /*0050*/  S2UR UR5, SR_CTAID.X ;  /* 0x00000000000579c3 */ /* 0x000e300000002500 */
[----:B------:R-:W0:Y:S08]  /*0060*/  LDC R0, c[0x0][0x360] ;  /* 0x0000d800ff007b82 */ /* 0x000e300000000800 */
[----:B------:R-:W1:Y:S08]  /*0070*/  S2UR UR4, SR_CTAID.Y ;  /* 0x00000000000479c3 */ /* 0x000e700000002600 */
[----:B------:R-:W3:Y:S01]  /*0080*/  LDC R17, c[0x0][0x3a8] ;  /* 0x0000ea00ff117b82 */ /* 0x000ee20000000800 */
[----:B0-----:R-:W-:-:S02]  /*0090*/  IMAD R0, R0, UR5, R5 ;  /* 0x0000000500007c24 */ /* 0x001fc4000f8e0205 */
[----:B-1----:R-:W-:-:S03]  /*00a0*/  IMAD R16, R16, UR4, R3 ;  /* 0x0000000410107c24 */ /* 0x002fc6000f8e0203 */
[----:B---3--:R-:W-:-:S04]  /*00b0*/  ISETP.GE.AND P0, PT, R0, R17, PT ;  /* 0x000000110000720c */ /* 0x008fc80003f06270 */
[----:B--2---:R-:W-:-:S13]  /*00c0*/  ISETP.GE.OR P0, PT, R16, UR6, P0 ;  /* 0x0000000610007c0c */ /* 0x004fda0008706670 */
[----:B------:R-:W-:Y:S05]  /*00d0*/  @P0 EXIT ;  /* 0x000000000000094d */ /* 0x000fea0003800000 */
[----:B------:R-:W0:Y:S01]  /*00e0*/  LDC R19, c[0x0][0x3a4] ;  /* 0x0000e900ff137b82 */ /* 0x000e220000000800 */
[----:B------:R-:W1:Y:S01]  /*00f0*/  LDCU.64 UR4, c[0x0][0x358] ;  /* 0x00006b00ff0477ac */ /* 0x000e620008000a00 */
[----:B------:R-:W-:Y:S01]  /*0100*/  HFMA2 R24, -RZ, RZ, 0, 0 ;  /* 0x00000000ff187431 */ /* 0x000fe200000001ff */
[----:B0-----:R-:W-:-:S13]  /*0110*/  ISETP.GE.AND P0, PT, R19, 0x1, PT ;  /* 0x000000011300780c */ /* 0x001fda0003f06270 */
[----:B-1----:R-:W-:Y:S05]  /*0120*/  @!P0 BRA `(.L_x_0) ;  /* 0x0000000400e08947 */ /* 0x002fea0003800000 */
[C---:B------:R-:W-:Y:S01]  /*0130*/  ISETP.GE.U32.AND P1, PT, R19.reuse, 0x8, PT ;  /* 0x000000081300780c */ /* 0x040fe20003f26070 */
[----:B------:R-:W-:Y:S01]  /*0140*/  IMAD R20, R16, R19, RZ ;  /* 0x0000001310147224 */ /* 0x000fe200078e02ff */
[----:B------:R-:W-:Y:S02]  /*0150*/  LOP3.LUT R27, R19, 0x7, RZ, 0xc0, !PT ;  /* 0x00000007131b7812 */ /* 0x000fe400078ec0ff */
[----:B------:R-:W-:Y:S02]  /*0160*/  MOV R24, RZ ;  /* 0x000000ff00187202 */ /* 0x000fe40000000f00 */
[----:B------:R-:W-:Y:S02]  /*0170*/  ISETP.NE.AND P0, PT, R27, RZ, PT ;  /* 0x000000ff1b00720c */ /* 0x000fe40003f05270 */
[----:B------:R-:W-:-:S05]  /*0180*/  MOV R21, RZ ;  /* 0x000000ff00157202 */ /* 0x000fca0000000f00 */
[----:B------:R-:W-:Y:S06]  /*0190*/  @!P1 BRA `(.L_x_1) ;  /* 0x0000000000c49947 */ /* 0x000fec0003800000 */
[----:B------:R-:W0:Y:S01]  /*01a0*/  LDC.64 R2, c[0x0][0x380] ;  /* 0x0000e000ff027b82 */ /* 0x000e220000000a00 */
[----:B------:R-:W-:Y:S02]  /*01b0*/  LOP3.LUT R21, R19, 0x7ffffff8, RZ, 0xc0, !PT ;  /* 0x7ffffff813157812 */ /* 0x000fe400078ec0ff */
[----:B------:R-:W-:Y:S02]  /*01c0*/  MOV R24, RZ ;  /* 0x000000ff00187202 */ /* 0x000fe40000000f00 */
[----:B------:R-:W-:Y:S02]  /*01d0*/  MOV R18, R0 ;  /* 0x0000000000127202 */ /* 0x000fe40000000f00 */
[----:B------:R-:W-:Y:S01]  /*01e0*/  IADD3 R22, PT, PT, -R21, RZ, RZ ;  /* 0x000000ff15167210 */ /* 0x000fe20007ffe1ff */
[----:B0-----:R-:W-:-:S03]  /*01f0*/  IMAD.WIDE.U32 R2, R20, 0x4, R2 ;  /* 0x0000000414027825 */ /* 0x001fc600078e0002 */
[----:B------:R-:W-:-:S04]  /*0200*/  IADD3 R4, P1, PT, R2, 0x10, RZ ;  /* 0x0000001002047810 */ /* 0x000fc80007f3e0ff */
[----:B------:R-:W-:-:S09]  /*0210*/  IADD3.X R5, PT, PT, RZ, R3, RZ, P1, !PT ;  /* 0x00000003ff057210 */ /* 0x000fd20000ffe4ff */
.L_x_2:
[----:B------:R-:W0:Y:S01]  /*0220*/  LDC.64 R14, c[0x0][0x388] ;  /* 0x0000e200ff0e7b82 */ /* 0x000e220000000a00 */
[----:B------:R-:W-:Y:S02]  /*0230*/  MOV R2, R4 ;  /* 0x0000000400027202 */ /* 0x000fe40000000f00 */
[----:B------:R-:W-:-:S05]  /*0240*/  MOV R3, R5 ;  /* 0x0000000500037202 */ /* 0x000fca0000000f00 */
[----:B------:R-:W2:Y:S04]  /*0250*/  LDG.E R25, desc[UR4][R2.64+-0x10] ;  /* 0xfffff00402197981 */ /* 0x000ea8000c1e1900 */
[----:B------:R-:W3:Y:S04]  /*0260*/  LDG.E R23, desc[UR4][R2.64+-0xc] ;  /* 0xfffff40402177981 */ /* 0x000ee8000c1e1900 */
[----:B------:R-:W4:Y:S04]  /*0270*/  LDG.E R29, desc[UR4][R2.64+-0x8] ;  /* 0xfffff804021d7981 */ /* 0x000f28000c1e1900 */
[----:B------:R-:W5:Y:S01]  /*0280*/  LDG.E R28, desc[UR4][R2.64+-0x4] ;  /* 0xfffffc04021c7981 */ /* 0x000f62000c1e1900 */
[----:B0-----:R-:W-:-:S05]  /*0290*/  IMAD.WIDE R14, R18, 0x4, R14 ;  /* 0x00000004120e7825 */ /* 0x001fca00078e020e */
[----:B------:R0:W2:Y:S01]  /*02a0*/  LDG.E R26, desc[UR4][R14.64] ;  /* 0x000000040e1a7981 */ /* 0x0000a2000c1e1900 */
[----:B------:R-:W-:-:S04]  /*02b0*/  IMAD.WIDE R12, R17, 0x4, R14 ;  /* 0x00000004110c7825 */ /* 0x000fc800078e020e */
[C---:B------:R-:W-:Y:S02]  /*02c0*/  IMAD.WIDE R4, R17.reuse, 0x4, R12 ;  /* 0x0000000411047825 */ /* 0x040fe400078e020c */
[----:B------:R-:W3:Y:S02]  /*02d0*/  LDG.E R12, desc[UR4][R12.64] ;  /* 0x000000040c0c7981 */ /* 0x000ee4000c1e1900 */
[C---:B------:R-:W-:Y:S02]  /*02e0*/  IMAD.WIDE R8, R17.reuse, 0x4, R4 ;  /* 0x0000000411087825 */ /* 0x040fe400078e0204 */
[----:B------:R-:W4:Y:S02]  /*02f0*/  LDG.E R4, desc[UR4][R4.64] ;  /* 0x0000000404047981 */ /* 0x000f24000c1e1900 */
[C---:B------:R-:W-:Y:S02]  /*0300*/  IMAD.WIDE R6, R17.reuse, 0x4, R8 ;  /* 0x0000000411067825 */ /* 0x040fe400078e0208 */
[----:B------:R-:W5:Y:S02]  /*0310*/  LDG.E R8, desc[UR4][R8.64] ;  /* 0x0000000408087981 */ /* 0x000f64000c1e1900 */
[----:B------:R-:W-:-:S02]  /*0320*/  IMAD.WIDE R10, R17, 0x4, R6 ;  /* 0x00000004110a7825 */ /* 0x000fc400078e0206 */
[----:B------:R-:W5:Y:S04]  /*0330*/  LDG.E R5, desc[UR4][R2.64] ;  /* 0x0000000402057981 */ /* 0x000f68000c1e1900 */
[----:B------:R-:W5:Y:S01]  /*0340*/  LDG.E R6, desc[UR4][R6.64] ;  /* 0x0000000406067981 */ /* 0x000f62000c1e1900 */
[----:B0-----:R-:W-:-:S03]  /*0350*/  IMAD.WIDE R14, R17, 0x4, R10 ;  /* 0x00000004110e7825 */ /* 0x001fc600078e020a */
[----:B------:R-:W5:Y:S04]  /*0360*/  LDG.E R10, desc[UR4][R10.64] ;  /* 0x000000040a0a7981 */ /* 0x000f68000c1e1900 */
[----:B------:R-:W5:Y:S04]  /*0370*/  LDG.E R13, desc[UR4][R14.64] ;  /* 0x000000040e0d7981 */ /* 0x000f68000c1e1900 */
[----:B------:R-:W5:Y:S04]  /*0380*/  LDG.E R7, desc[UR4][R2.64+0x4] ;  /* 0x0000040402077981 */ /* 0x000f68000c1e1900 */
[----:B------:R-:W5:Y:S01]  /*0390*/  LDG.E R9, desc[UR4][R2.64+0xc] ;  /* 0x00000c0402097981 */ /* 0x000f62000c1e1900 */
[----:B--2---:R-:W-:Y:S01]  /*03a0*/  FFMA R26, R25, R26, R24 ;  /* 0x0000001a191a7223 */ /* 0x004fe20000000018 */
[----:B------:R-:W-:-:S02]  /*03b0*/  IMAD.WIDE R24, R17, 0x4, R14 ;  /* 0x0000000411187825 */ /* 0x000fc400078e020e */
[----:B------:R-:W2:Y:S04]  /*03c0*/  LDG.E R14, desc[UR4][R2.64+0x8] ;  /* 0x00000804020e7981 */ /* 0x000ea8000c1e1900 */
[----:B------:R-:W2:Y:S01]  /*03d0*/  LDG.E R24, desc[UR4][R24.64] ;  /* 0x0000000418187981 */ /* 0x000ea2000c1e1900 */
[----:B---3--:R-:W-:Y:S01]  /*03e0*/  FFMA R12, R23, R12, R26 ;  /* 0x0000000c170c7223 */ /* 0x008fe2000000001a */
[----:B------:R-:W-:-:S03]  /*03f0*/  IADD3 R22, PT, PT, R22, 0x8, RZ ;  /* 0x0000000816167810 */ /* 0x000fc60007ffe0ff */
[----:B----4-:R-:W-:Y:S01]  /*0400*/  FFMA R29, R29, R4, R12 ;  /* 0x000000041d1d7223 */ /* 0x010fe2000000000c */
[----:B------:R-:W-:-:S03]  /*0410*/  ISETP.NE.AND P1, PT, R22, RZ, PT ;  /* 0x000000ff1600720c */ /* 0x000fc60003f25270 */
[----:B-----5:R-:W-:Y:S01]  /*0420*/  FFMA R8, R28, R8, R29 ;  /* 0x000000081c087223 */ /* 0x020fe2000000001d */
[----:B------:R-:W-:-:S03]  /*0430*/  IADD3 R4, P2, PT, R2, 0x20, RZ ;  /* 0x0000002002047810 */ /* 0x000fc60007f5e0ff */
[----:B------:R-:W-:Y:S01]  /*0440*/  FFMA R6, R5, R6, R8 ;  /* 0x0000000605067223 */ /* 0x000fe20000000008 */
[----:B------:R-:W-:Y:S02]  /*0450*/  IADD3.X R5, PT, PT, RZ, R3, RZ, P2, !PT ;  /* 0x00000003ff057210 */ /* 0x000fe400017fe4ff */
[----:B------:R-:W-:Y:S01]  /*0460*/  LEA R18, R17, R18, 0x3 ;  /* 0x0000001211127211 */ /* 0x000fe200078e18ff */
[----:B------:R-:W-:-:S04]  /*0470*/  FFMA R7, R7, R10, R6 ;  /* 0x0000000a07077223 */ /* 0x000fc80000000006 */
[----:B--2---:R-:W-:-:S04]  /*0480*/  FFMA R14, R14, R13, R7 ;  /* 0x0000000d0e0e7223 */ /* 0x004fc80000000007 */
[----:B------:R-:W-:Y:S01]  /*0490*/  FFMA R24, R9, R24, R14 ;  /* 0x0000001809187223 */ /* 0x000fe2000000000e */
[----:B------:R-:W-:Y:S06]  /*04a0*/  @P1 BRA `(.L_x_2) ;  /* 0xfffffffc005c1947 */ /* 0x000fec000383ffff */
.L_x_1:
[----:B------:R-:W-:Y:S05]  /*04b0*/  @!P0 BRA `(.L_x_0) ;  /* 0x0000000000fc8947 */ /* 0x000fea0003800000 */
[----:B------:R-:W-:Y:S02]  /*04c0*/  ISETP.GE.U32.AND P1, PT, R27, 0x4, PT ;  /* 0x000000041b00780c */ /* 0x000fe40003f26070 */
[----:B------:R-:W-:-:S04]  /*04d0*/  LOP3.LUT R14, R19, 0x3, RZ, 0xc0, !PT ;  /* 0x00000003130e7812 */ /* 0x000fc800078ec0ff */
[----:B------:R-:W-:-:S07]  /*04e0*/  ISETP.NE.AND P0, PT, R14, RZ, PT ;  /* 0x000000ff0e00720c */ /* 0x000fce0003f05270 */
[----:B------:R-:W-:Y:S06]  /*04f0*/  @!P1 BRA `(.L_x_3) ;  /* 0x00000000006c9947 */ /* 0x000fec0003800000 */
[----:B------:R-:W0:Y:S01]  /*0500*/  LDC.64 R4, c[0x0][0x388] ;  /* 0x0000e200ff047b82 */ /* 0x000e220000000a00 */
[----:B------:R-:W1:Y:S01]  /*0510*/  LDCU.64 UR6, c[0x0][0x380] ;  /* 0x00007000ff0677ac */ /* 0x000e620008000a00 */
[----:B------:R-:W-:Y:S01]  /*0520*/  IMAD R7, R21, R17, R0 ;  /* 0x0000001115077224 */ /* 0x000fe200078e0200 */
[CC--:B------:R-:W-:Y:S02]  /*0530*/  IADD3 R3, PT, PT, R20.reuse, R21.reuse, RZ ;  /* 0x0000001514037210 */ /* 0x0c0fe40007ffe0ff */
[----:B------:R-:W-:-:S03]  /*0540*/  IADD3 R8, P1, PT, R20, R21, RZ ;  /* 0x0000001514087210 */ /* 0x000fc60007f3e0ff */
[----:B------:R-:W2:Y:S01]  /*0550*/  LDC.64 R12, c[0x0][0x380] ;  /* 0x0000e000ff0c7b82 */ /* 0x000ea20000000a00 */
[----:B0-----:R-:W-:-:S04]  /*0560*/  IMAD.WIDE R4, R7, 0x4, R4 ;  /* 0x0000000407047825 */ /* 0x001fc800078e0204 */
[----:B------:R-:W-:Y:S02]  /*0570*/  IMAD.WIDE R6, R17, 0x4, R4 ;  /* 0x0000000411067825 */ /* 0x000fe400078e0204 */
[----:B------:R-:W3:Y:S02]  /*0580*/  LDG.E R4, desc[UR4][R4.64] ;  /* 0x0000000404047981 */ /* 0x000ee4000c1e1900 */
[----:B--2---:R-:W-:Y:S01]  /*0590*/  IMAD.WIDE.U32 R12, R3, 0x4, R12 ;  /* 0x00000004030c7825 */ /* 0x004fe200078e000c */
[----:B------:R-:W-:Y:S02]  /*05a0*/  IADD3.X R3, PT, PT, RZ, RZ, RZ, P1, !PT ;  /* 0x000000ffff037210 */ /* 0x000fe40000ffe4ff */
[----:B-1----:R-:W-:-:S03]  /*05b0*/  LEA R2, P1, R8, UR6, 0x2 ;  /* 0x0000000608027c11 */ /* 0x002fc6000f8210ff */
[----:B------:R-:W3:Y:S01]  /*05c0*/  LDG.E R13, desc[UR4][R12.64] ;  /* 0x000000040c0d7981 */ /* 0x000ee2000c1e1900 */
[----:B------:R-:W-:Y:S01]  /*05d0*/  LEA.HI.X R3, R8, UR7, R3, 0x2, P1 ;  /* 0x0000000708037c11 */ /* 0x000fe200088f1403 */
[C---:B------:R-:W-:Y:S02]  /*05e0*/  IMAD.WIDE R8, R17.reuse, 0x4, R6 ;  /* 0x0000000411087825 */ /* 0x040fe400078e0206 */
[----:B------:R-:W2:Y:S04]  /*05f0*/  LDG.E R6, desc[UR4][R6.64] ;  /* 0x0000000406067981 */ /* 0x000ea8000c1e1900 */
[----:B------:R-:W2:Y:S01]  /*0600*/  LDG.E R15, desc[UR4][R2.64+0x4] ;  /* 0x00000404020f7981 */ /* 0x000ea2000c1e1900 */
[----:B------:R-:W-:-:S03]  /*0610*/  IMAD.WIDE R10, R17, 0x4, R8 ;  /* 0x00000004110a7825 */ /* 0x000fc600078e0208 */
[----:B------:R-:W4:Y:S04]  /*0620*/  LDG.E R22, desc[UR4][R8.64] ;  /* 0x0000000408167981 */ /* 0x000f28000c1e1900 */
[----:B------:R-:W4:Y:S04]  /*0630*/  LDG.E R18, desc[UR4][R2.64+0x8] ;  /* 0x0000080402127981 */ /* 0x000f28000c1e1900 */
[----:B------:R-:W5:Y:S04]  /*0640*/  LDG.E R26, desc[UR4][R2.64+0xc] ;  /* 0x00000c04021a7981 */ /* 0x000f68000c1e1900 */
[----:B------:R-:W5:Y:S01]  /*0650*/  LDG.E R10, desc[UR4][R10.64] ;  /* 0x000000040a0a7981 */ /* 0x000f62000c1e1900 */
[----:B------:R-:W-:Y:S01]  /*0660*/  IADD3 R21, PT, PT, R21, 0x4, RZ ;  /* 0x0000000415157810 */ /* 0x000fe20007ffe0ff */
[----:B---3--:R-:W-:-:S04]  /*0670*/  FFMA R24, R13, R4, R24 ;  /* 0x000000040d187223 */ /* 0x008fc80000000018 */
[----:B--2---:R-:W-:-:S04]  /*0680*/  FFMA R15, R15, R6, R24 ;  /* 0x000000060f0f7223 */ /* 0x004fc80000000018 */
[----:B----4-:R-:W-:-:S04]  /*0690*/  FFMA R15, R18, R22, R15 ;  /* 0x00000016120f7223 */ /* 0x010fc8000000000f */
[----:B-----5:R-:W-:-:S07]  /*06a0*/  FFMA R24, R26, R10, R15 ;  /* 0x0000000a1a187223 */ /* 0x020fce000000000f */
.L_x_3:
[----:B------:R-:W-:Y:S05]  /*06b0*/  @!P0 BRA `(.L_x_0) ;  /* 0x00000000007c8947 */ /* 0x000fea0003800000 */
[----:B------:R-:W-:Y:S01]  /*06c0*/  ISETP.NE.AND P1, PT, R14, 0x1, PT ;  /* 0x000000010e00780c */ /* 0x000fe20003f25270 */
[----:B------:R-:W0:Y:S01]  /*06d0*/  LDC.64 R10, c[0x0][0x380] ;  /* 0x0000e000ff0a7b82 */ /* 0x000e220000000a00 */
[----:B------:R-:W-:-:S04]  /*06e0*/  LOP3.LUT R19, R19, 0x1, RZ, 0xc0, !PT ;  /* 0x0000000113137812 */ /* 0x000fc800078ec0ff */
[----:B------:R-:W-:-:S03]  /*06f0*/  ISETP.NE.U32.AND P0, PT, R19, 0x1, PT ;  /* 0x000000011300780c */ /* 0x000fc60003f05070 */
[----:B------:R-:W1:Y:S04]  /*0700*/  LDC.64 R8, c[0x0][0x388] ;  /* 0x0000e200ff087b82 */ /* 0x000e680000000a00 */
[CC--:B------:R-:W-:Y:S02]  /*0710*/  @P1 IADD3 R13, PT, PT, R20.reuse, R21.reuse, RZ ;  /* 0x00000015140d1210 */ /* 0x0c0fe40007ffe0ff */
[----:B------:R-:W-:Y:S02]  /*0720*/  @P1 IADD3 R12, P2, PT, R20, R21, RZ ;  /* 0x00000015140c1210 */ /* 0x000fe40007f5e0ff */
[----:B------:R-:W2:Y:S02]  /*0730*/  @P1 LDC.64 R2, c[0x0][0x380] ;  /* 0x0000e000ff021b82 */ /* 0x000ea40000000a00 */
[----:B------:R-:W-:-:S06]  /*0740*/  @P1 IADD3.X R14, PT, PT, RZ, RZ, RZ, P2, !PT ;  /* 0x000000ffff0e1210 */ /* 0x000fcc00017fe4ff */
[----:B------:R-:W3:Y:S01]  /*0750*/  LDC.64 R4, c[0x0][0x380] ;  /* 0x0000e000ff047b82 */ /* 0x000ee20000000a00 */
[----:B0-----:R-:W-:-:S04]  /*0760*/  @P1 IMAD.WIDE.U32 R10, R13, 0x4, R10 ;  /* 0x000000040d0a1825 */ /* 0x001fc800078e000a */
[C---:B------:R-:W-:Y:S01]  /*0770*/  @P1 IMAD R13, R21.reuse, R17, R0 ;  /* 0x00000011150d1224 */ /* 0x040fe200078e0200 */
[----:B------:R-:W-:Y:S01]  /*0780*/  @P1 IADD3 R21, PT, PT, R21, 0x2, RZ ;  /* 0x0000000215151810 */ /* 0x000fe20007ffe0ff */
[----:B------:R-:W4:Y:S01]  /*0790*/  @P1 LDG.E R11, desc[UR4][R10.64] ;  /* 0x000000040a0b1981 */ /* 0x000f22000c1e1900 */
[----:B------:R-:W0:Y:S01]  /*07a0*/  LDC.64 R6, c[0x0][0x388] ;  /* 0x0000e200ff067b82 */ /* 0x000e220000000a00 */
[----:B-1----:R-:W-:Y:S01]  /*07b0*/  @P1 IMAD.WIDE R8, R13, 0x4, R8 ;  /* 0x000000040d081825 */ /* 0x002fe200078e0208 */
[----:B------:R-:W-:Y:S02]  /*07c0*/  @!P0 IADD3 R15, PT, PT, R20, R21, RZ ;  /* 0x00000015140f8210 */ /* 0x000fe40007ffe0ff */
[----:B--2---:R-:W-:Y:S01]  /*07d0*/  @P1 LEA R2, P2, R12, R2, 0x2 ;  /* 0x000000020c021211 */ /* 0x004fe200078410ff */
[----:B------:R-:W-:-:S03]  /*07e0*/  @!P0 IMAD R21, R21, R17, R0 ;  /* 0x0000001115158224 */ /* 0x000fc600078e0200 */
[----:B------:R-:W-:Y:S01]  /*07f0*/  @P1 LEA.HI.X R3, R12, R3, R14, 0x2, P2 ;  /* 0x000000030c031211 */ /* 0x000fe200010f140e */
[----:B------:R-:W-:Y:S01]  /*0800*/  @P1 IMAD.WIDE R12, R17, 0x4, R8 ;  /* 0x00000004110c1825 */ /* 0x000fe200078e0208 */
[----:B------:R-:W4:Y:S03]  /*0810*/  @P1 LDG.E R14, desc[UR4][R8.64] ;  /* 0x00000004080e1981 */ /* 0x000f26000c1e1900 */
[----:B---3--:R-:W-:Y:S01]  /*0820*/  @!P0 IMAD.WIDE.U32 R4, R15, 0x4, R4 ;  /* 0x000000040f048825 */ /* 0x008fe200078e0004 */
[----:B------:R-:W2:Y:S04]  /*0830*/  @P1 LDG.E R2, desc[UR4][R2.64+0x4] ;  /* 0x0000040402021981 */ /* 0x000ea8000c1e1900 */
[----:B------:R-:W2:Y:S01]  /*0840*/  @P1 LDG.E R12, desc[UR4][R12.64] ;  /* 0x000000040c0c1981 */ /* 0x000ea2000c1e1900 */
[----:B0-----:R-:W-:-:S03]  /*0850*/  @!P0 IMAD.WIDE R6, R21, 0x4, R6 ;  /* 0x0000000415068825 */ /* 0x001fc600078e0206 */
[----:B------:R-:W3:Y:S04]  /*0860*/  @!P0 LDG.E R5, desc[UR4][R4.64] ;  /* 0x0000000404058981 */ /* 0x000ee8000c1e1900 */
[----:B------:R-:W3:Y:S01]  /*0870*/  @!P0 LDG.E R6, desc[UR4][R6.64] ;  /* 0x0000000406068981 */ /* 0x000ee2000c1e1900 */
[----:B----4-:R-:W-:-:S04]  /*0880*/  @P1 FFMA R11, R11, R14, R24 ;  /* 0x0000000e0b0b1223 */ /* 0x010fc80000000018 */
[----:B--2---:R-:W-:-:S04]  /*0890*/  @P1 FFMA R24, R2, R12, R11 ;  /* 0x0000000c02181223 */ /* 0x004fc8000000000b */
[----:B---3--:R-:W-:-:S07]  /*08a0*/  @!P0 FFMA R24, R5, R6, R24 ;  /* 0x0000000605188223 */ /* 0x008fce0000000018 */
.L_x_0:
[----:B------:R-:W0:Y:S01]  /*08b0*/  LDC.64 R2, c[0x0][0x390] ;  /* 0x0000e400ff027b82 */ /* 0x000e220000000a00 */
[----:B------:R-:W-:Y:S01]  /*08c0*/  IMAD R17, R16, R17, R0 ;  /* 0x0000001110117224 */ /* 0x000fe200078e0200 */
[----:B------:R-:W1:Y:S03]  /*08d0*/  LDCU.64 UR6, c[0x0][0x398] ;  /* 0x00007300ff0677ac */ /* 0x000e660008000a00 */
[----:B0-----:R-:W-:-:S05]  /*08e0*/  IMAD.WIDE R2, R17, 0x4, R2 ;  /* 0x0000000411027825 */ /* 0x001fca00078e0202 */
[----:B------:R-:W1:Y:S02]  /*08f0*/  LDG.E R0, desc[UR4][R2.64] ;  /* 0x0000000402007981 */ /* 0x000e64000c1e1900 */
[----:B-1----:R-:W-:-:S04]  /*0900*/  FMUL R5, R0, UR7 ;  /* 0x0000000700057c20 */ /* 0x002fc80008400000 */
[----:B------:R-:W-:-:S05]  /*0910*/  FFMA R5, R24, UR6, R5 ;  /* 0x0000000618057c23 */ /* 0x000fca0008000005 */
[----:B------:R-:W-:Y:S01]  /*0920*/  STG.E desc[UR4][R2.64], R5 ;  /* 0x0000000502007986 */ /* 0x000fe2000c101904 */
[----:B------:R-:W-:Y:S05]  /*0930*/  EXIT ;  /* 0x000000000000794d */ /* 0x000fea0003800000 */
.L_x_4:
[----:B------:R-:W-:-:S00]  /*0940*/  BRA `(.L_x_4) ;  /* 0xfffffffc00fc7947 */ /* 0x000fc0000383ffff */
[----:B------:R-:W-:-:S00]  /*0950*/  NOP ;  /* 0x0000000000007918 */ /* 0x000fc00000000000 */
        /* <DEDUP_REMOVED lines=10> */
.L_x_5:


//--------------------- .nv.shared.reserved.0     --------------------------
	.section	.nv.shared.reserved.0,"aw",@nobits
	.weak		__nv_reservedSMEM_offset_0_alias
	.size		__nv_reservedSMEM_offset_0_alias, 0, 64
	.other		__nv_reservedSMEM_offset_0_alias,@"STO_CUDA_RESERVED_SHARED STV_DEFAULT"
__nv_reservedSMEM_offset_0_alias:
	.zero		0
	.zero		64


//--------------------- .nv.constant0._Z16sgemmNaiveKernelPKfS0_Pfffiii --------------------------
	.section	.nv.constant0._Z16sgemmNaiveKernelPKfS0_Pfffiii,"a",@progbits
	.sectionflags	@""
	.align	4
.nv.constant0._Z16sgemmNaiveKernelPKfS0_Pfffiii:
	.zero		940


//--------------------- SYMBOLS --------------------------

	.type		.nv.reservedSmem.offset0,@object
	.size		.nv.reservedSmem.offset0,0x4
